	.headerflags	@"EF_CUDA_TEXMODE_UNIFIED EF_CUDA_64BIT_ADDRESS EF_CUDA_ACCELERATORS EF_CUDA_SM90 EF_CUDA_VIRTUAL_SM(EF_CUDA_SM90)"
	.elftype	@"ET_EXEC"


//--------------------- .nv.info                  --------------------------
	.section	.nv.info,"",@"SHT_CUDA_INFO"
	.align	4


	//----- nvinfo : EIATTR_REGCOUNT
	.align		4
        /*0000*/ 	.byte	0x04, 0x2f
        /*0002*/ 	.short	(.L_3 - .L_2)
	.align		4
.L_2:
        /*0004*/ 	.word	index@(triton_poi_fused__native_batch_norm_legit_no_training_relu_98)
        /*0008*/ 	.word	0x00000016


	//----- nvinfo : EIATTR_MIN_STACK_SIZE
	.align		4
.L_3:
        /*000c*/ 	.byte	0x04, 0x12
        /*000e*/ 	.short	(.L_5 - .L_4)
	.align		4
.L_4:
        /*0010*/ 	.word	index@(triton_poi_fused__native_batch_norm_legit_no_training_relu_98)
        /*0014*/ 	.word	0x00000000


	//----- nvinfo : EIATTR_FRAME_SIZE
	.align		4
.L_5:
        /*0018*/ 	.byte	0x04, 0x11
        /*001a*/ 	.short	(.L_7 - .L_6)
	.align		4
.L_6:
        /*001c*/ 	.word	index@(triton_poi_fused__native_batch_norm_legit_no_training_relu_98)
        /*0020*/ 	.word	0x00000000


	//----- nvinfo : EIATTR_MIN_STACK_SIZE
	.align		4
.L_7:
        /*0024*/ 	.byte	0x04, 0x12
        /*0026*/ 	.short	(.L_9 - .L_8)
	.align		4
.L_8:
        /*0028*/ 	.word	index@(triton_poi_fused__native_batch_norm_legit_no_training_relu_98)
        /*002c*/ 	.word	0x00000000
.L_9:


//--------------------- .nv.info.triton_poi_fused__native_batch_norm_legit_no_training_relu_98 --------------------------
	.section	.nv.info.triton_poi_fused__native_batch_norm_legit_no_training_relu_98,"",@"SHT_CUDA_INFO"
	.sectionflags	@""
	.align	4


	//----- nvinfo : EIATTR_CUDA_API_VERSION
	.align		4
        /*0000*/ 	.byte	0x04, 0x37
        /*0002*/ 	.short	(.L_11 - .L_10)
.L_10:
        /*0004*/ 	.word	0x0000007c


	//----- nvinfo : EIATTR_KPARAM_INFO
	.align		4
.L_11:
        /*0008*/ 	.byte	0x04, 0x17
        /*000a*/ 	.short	(.L_13 - .L_12)
.L_12:
        /*000c*/ 	.word	0x00000000
        /*0010*/ 	.short	0x0006
        /*0012*/ 	.short	0x0030
        /*0014*/ 	.byte	0x00, 0xf0, 0x11, 0x00


	//----- nvinfo : EIATTR_KPARAM_INFO
	.align		4
.L_13:
        /*0018*/ 	.byte	0x04, 0x17
        /*001a*/ 	.short	(.L_15 - .L_14)
.L_14:
        /*001c*/ 	.word	0x00000000
        /*0020*/ 	.short	0x0005
        /*0022*/ 	.short	0x0028
        /*0024*/ 	.byte	0x00, 0xf4, 0x21, 0x00


	//----- nvinfo : EIATTR_KPARAM_INFO
	.align		4
.L_15:
        /*0028*/ 	.byte	0x04, 0x17
        /*002a*/ 	.short	(.L_17 - .L_16)
.L_16:
        /*002c*/ 	.word	0x00000000
        /*0030*/ 	.short	0x0004
        /*0032*/ 	.short	0x0020
        /*0034*/ 	.byte	0x00, 0xf4, 0x21, 0x00


	//----- nvinfo : EIATTR_KPARAM_INFO
	.align		4
.L_17:
        /*0038*/ 	.byte	0x04, 0x17
        /*003a*/ 	.short	(.L_19 - .L_18)
.L_18:
        /*003c*/ 	.word	0x00000000
        /*0040*/ 	.short	0x0003
        /*0042*/ 	.short	0x0018
        /*0044*/ 	.byte	0x00, 0xf4, 0x21, 0x00


	//----- nvinfo : EIATTR_KPARAM_INFO
	.align		4
.L_19:
        /*0048*/ 	.byte	0x04, 0x17
        /*004a*/ 	.short	(.L_21 - .L_20)
.L_20:
        /*004c*/ 	.word	0x00000000
        /*0050*/ 	.short	0x0002
        /*0052*/ 	.short	0x0010
        /*0054*/ 	.byte	0x00, 0xf4, 0x21, 0x00


	//----- nvinfo : EIATTR_KPARAM_INFO
	.align		4
.L_21:
        /*0058*/ 	.byte	0x04, 0x17
        /*005a*/ 	.short	(.L_23 - .L_22)
.L_22:
        /*005c*/ 	.word	0x00000000
        /*0060*/ 	.short	0x0001
        /*0062*/ 	.short	0x0008
        /*0064*/ 	.byte	0x00, 0xf4, 0x21, 0x00


	//----- nvinfo : EIATTR_KPARAM_INFO
	.align		4
.L_23:
        /*0068*/ 	.byte	0x04, 0x17
        /*006a*/ 	.short	(.L_25 - .L_24)
.L_24:
        /*006c*/ 	.word	0x00000000
        /*0070*/ 	.short	0x0000
        /*0072*/ 	.short	0x0000
        /*0074*/ 	.byte	0x00, 0xf4, 0x21, 0x00


	//----- nvinfo : EIATTR_SPARSE_MMA_MASK
	.align		4
.L_25:
        /*0078*/ 	.byte	0x03, 0x50
        /*007a*/ 	.short	0x0000


	//----- nvinfo : EIATTR_MAXREG_COUNT
	.align		4
        /*007c*/ 	.byte	0x03, 0x1b
        /*007e*/ 	.short	0x00ff


	//----- nvinfo : EIATTR_EXIT_INSTR_OFFSETS
	.align		4
        /*0080*/ 	.byte	0x04, 0x1c
        /*0082*/ 	.short	(.L_27 - .L_26)


	//   ....[0]....
.L_26:
        /*0084*/ 	.word	0x000004a0


	//   ....[1]....
        /*0088*/ 	.word	0x000004c0


	//----- nvinfo : EIATTR_REQNTID
	.align		4
.L_27:
        /*008c*/ 	.byte	0x04, 0x10
        /*008e*/ 	.short	(.L_29 - .L_28)
.L_28:
        /*0090*/ 	.word	0x00000080
        /*0094*/ 	.word	0x00000001
        /*0098*/ 	.word	0x00000001


	//----- nvinfo : EIATTR_CBANK_PARAM_SIZE
	.align		4
.L_29:
        /*009c*/ 	.byte	0x03, 0x19
        /*009e*/ 	.short	0x0034


	//----- nvinfo : EIATTR_PARAM_CBANK
	.align		4
        /*00a0*/ 	.byte	0x04, 0x0a
        /*00a2*/ 	.short	(.L_31 - .L_30)
	.align		4
.L_30:
        /*00a4*/ 	.word	index@(.nv.constant0.triton_poi_fused__native_batch_norm_legit_no_training_relu_98)
        /*00a8*/ 	.short	0x0210
        /*00aa*/ 	.short	0x0034


	//----- nvinfo : EIATTR_SW_WAR
	.align		4
.L_31:
        /*00ac*/ 	.byte	0x04, 0x36
        /*00ae*/ 	.short	(.L_33 - .L_32)
.L_32:
        /*00b0*/ 	.word	0x00000008
.L_33:


//--------------------- .nv.callgraph             --------------------------
	.section	.nv.callgraph,"",@"SHT_CUDA_CALLGRAPH"
	.align	4
	.sectionentsize	8
	.align		4
        /*0000*/ 	.word	0x00000000
	.align		4
        /*0004*/ 	.word	0xffffffff
	.align		4
        /*0008*/ 	.word	0x00000000
	.align		4
        /*000c*/ 	.word	0xfffffffe
	.align		4
        /*0010*/ 	.word	0x00000000
	.align		4
        /*0014*/ 	.word	0xfffffffd
	.align		4
        /*0018*/ 	.word	0x00000000
	.align		4
        /*001c*/ 	.word	0xfffffffc


//--------------------- .nv.constant4             --------------------------
	.section	.nv.constant4,"a",@progbits
	.align	8
	.align		8
.nv.constant4:
        /*0000*/ 	.dword	_$_str
	.align		8
        /*0008*/ 	.dword	_$_str_$_2


//--------------------- .text.triton_poi_fused__native_batch_norm_legit_no_training_relu_98 --------------------------
	.section	.text.triton_poi_fused__native_batch_norm_legit_no_training_relu_98,"ax",@progbits
	.align	128
        .global         triton_poi_fused__native_batch_norm_legit_no_training_relu_98
        .type           triton_poi_fused__native_batch_norm_legit_no_training_relu_98,@function
        .size           triton_poi_fused__native_batch_norm_legit_no_training_relu_98,(.L_x_1 - triton_poi_fused__native_batch_norm_legit_no_training_relu_98)
        .other          triton_poi_fused__native_batch_norm_legit_no_training_relu_98,@"STO_CUDA_ENTRY STV_DEFAULT"
triton_poi_fused__native_batch_norm_legit_no_training_relu_98:
.text.triton_poi_fused__native_batch_norm_legit_no_training_relu_98:
[----:B------:R-:W0:Y:S01]  /*0000*/  LDC R1, c[0x0][0x28] ;  /* 0x00000a00ff017b82 */ /* 0x000e220000000800 */
[----:B------:R-:W1:Y:S01]  /*0010*/  S2R R0, SR_TID.X ;  /* 0x0000000000007919 */ /* 0x000e620000002100 */
[----:B------:R-:W-:-:S06]  /*0020*/  HFMA2.MMA R2, -RZ, RZ, 0, 0 ;  /* 0x00000000ff027435 */ /* 0x000fcc00000001ff */
[----:B------:R-:W2:Y:S01]  /*0030*/  LDC.64 R8, c[0x0][0x220] ;  /* 0x00008800ff087b82 */ /* 0x000ea20000000a00 */
[----:B------:R-:W-:Y:S01]  /*0040*/  ULDC.64 UR4, c[0x0][0x208] ;  /* 0x0000820000047ab9 */ /* 0x000fe20000000a00 */
[----:B------:R-:W3:Y:S06]  /*0050*/  S2R R5, SR_CTAID.X ;  /* 0x0000000000057919 */ /* 0x000eec0000002500 */
[----:B------:R-:W4:Y:S08]  /*0060*/  LDC.64 R14, c[0x0][0x218] ;  /* 0x00008600ff0e7b82 */ /* 0x000f300000000a00 */
[----:B------:R-:W5:Y:S08]  /*0070*/  LDC.64 R12, c[0x0][0x210] ;  /* 0x00008400ff0c7b82 */ /* 0x000f700000000a00 */
[----:B------:R-:W4:Y:S01]  /*0080*/  LDC.64 R16, c[0x0][0x228] ;  /* 0x00008a00ff107b82 */ /* 0x000f220000000a00 */
[----:B-1----:R-:W-:-:S07]  /*0090*/  SHF.L.U32 R0, R0, 0x1, RZ ;  /* 0x0000000100007819 */ /* 0x002fce00000006ff */
[----:B------:R-:W1:Y:S01]  /*00a0*/  LDC.64 R18, c[0x0][0x230] ;  /* 0x00008c00ff127b82 */ /* 0x000e620000000a00 */
[----:B---3--:R-:W-:Y:S02]  /*00b0*/  SHF.R.S32.HI R3, RZ, 0x17, R5 ;  /* 0x00000017ff037819 */ /* 0x008fe40000011405 */
[----:B------:R-:W-:Y:S02]  /*00c0*/  LOP3.LUT R0, R0, 0xfe, RZ, 0xc0, !PT ;  /* 0x000000fe00007812 */ /* 0x000fe400078ec0ff */
[----:B------:R-:W-:Y:S02]  /*00d0*/  SGXT R3, R3, 0x1 ;  /* 0x000000010303781a */ /* 0x000fe40000000200 */
[----:B------:R-:W-:-:S04]  /*00e0*/  LEA R0, R5, R0, 0x8 ;  /* 0x0000000005007211 */ /* 0x000fc800078e40ff */
[----:B------:R-:W-:Y:S02]  /*00f0*/  LEA.HI R3, R3, R0, RZ, 0x2 ;  /* 0x0000000003037211 */ /* 0x000fe400078f10ff */
[----:B------:R-:W-:Y:S02]  /*0100*/  ISETP.GE.AND P0, PT, R0, 0x3800, PT ;  /* 0x000038000000780c */ /* 0x000fe40003f06270 */
[----:B------:R-:W-:-:S05]  /*0110*/  SHF.R.S32.HI R3, RZ, 0x2, R3 ;  /* 0x00000002ff037819 */ /* 0x000fca0000011403 */
[----:B------:R-:W-:-:S05]  /*0120*/  IMAD.HI R2, R3, -0x6db6db6d, R2 ;  /* 0x9249249303027827 */ /* 0x000fca00078e0202 */
[----:B------:R-:W-:-:S04]  /*0130*/  SHF.R.U32.HI R5, RZ, 0x1f, R2 ;  /* 0x0000001fff057819 */ /* 0x000fc80000011602 */
[----:B------:R-:W-:-:S05]  /*0140*/  LEA.HI.SX32 R5, R2, R5, 0x17 ;  /* 0x0000000502057211 */ /* 0x000fca00078fbaff */
[----:B------:R-:W-:Y:S01]  /*0150*/  IMAD R11, R5, -0x380, R3 ;  /* 0xfffffc80050b7824 */ /* 0x000fe200078e0203 */
[----:B------:R-:W-:-:S03]  /*0160*/  CS2R R4, SRZ ;  /* 0x0000000000047805 */ /* 0x000fc6000001ff00 */
[----:B--2---:R-:W-:-:S05]  /*0170*/  IMAD.WIDE R8, R11, 0x4, R8 ;  /* 0x000000040b087825 */ /* 0x004fca00078e0208 */
[----:B------:R-:W2:Y:S04]  /*0180*/  @!P0 LDG.E.EL R4, desc[UR4][R8.64] ;  /* 0x0000000408048981 */ /* 0x000ea8000c2e1900 */
[----:B------:R3:W2:Y:S01]  /*0190*/  @!P0 LDG.E.EL R5, desc[UR4][R8.64] ;  /* 0x0000000408058981 */ /* 0x0006a2000c2e1900 */
[----:B------:R-:W-:Y:S02]  /*01a0*/  CS2R R6, SRZ ;  /* 0x0000000000067805 */ /* 0x000fe4000001ff00 */
[----:B------:R-:W-:Y:S01]  /*01b0*/  CS2R R2, SRZ ;  /* 0x0000000000027805 */ /* 0x000fe2000001ff00 */
[----:B----4-:R-:W-:-:S04]  /*01c0*/  IMAD.WIDE R14, R11, 0x4, R14 ;  /* 0x000000040b0e7825 */ /* 0x010fc800078e020e */
[----:B-----5:R-:W-:Y:S01]  /*01d0*/  IMAD.WIDE R12, R0, 0x4, R12 ;  /* 0x00000004000c7825 */ /* 0x020fe200078e020c */
[----:B------:R-:W4:Y:S01]  /*01e0*/  @!P0 LDG.E.EL R7, desc[UR4][R14.64] ;  /* 0x000000040e078981 */ /* 0x000f22000c2e1900 */
[----:B---3--:R-:W-:Y:S02]  /*01f0*/  CS2R R8, SRZ ;  /* 0x0000000000087805 */ /* 0x008fe4000001ff00 */
[C---:B0-----:R-:W-:Y:S01]  /*0200*/  IMAD.WIDE R16, R11.reuse, 0x4, R16 ;  /* 0x000000040b107825 */ /* 0x041fe200078e0210 */
[----:B------:R0:W3:Y:S03]  /*0210*/  @!P0 LDG.E.EL R6, desc[UR4][R14.64] ;  /* 0x000000040e068981 */ /* 0x0000e6000c2e1900 */
[----:B-1----:R-:W-:Y:S01]  /*0220*/  IMAD.WIDE R18, R11, 0x4, R18 ;  /* 0x000000040b127825 */ /* 0x002fe200078e0212 */
[----:B------:R1:W4:Y:S01]  /*0230*/  @!P0 LDG.E.64 R2, desc[UR4][R12.64] ;  /* 0x000000040c028981 */ /* 0x000322000c1e1b00 */
[----:B------:R-:W-:-:S03]  /*0240*/  CS2R R10, SRZ ;  /* 0x00000000000a7805 */ /* 0x000fc6000001ff00 */
[----:B------:R-:W5:Y:S04]  /*0250*/  @!P0 LDG.E.EL R9, desc[UR4][R18.64] ;  /* 0x0000000412098981 */ /* 0x000f68000c2e1900 */
[----:B------:R-:W5:Y:S04]  /*0260*/  @!P0 LDG.E.EL R10, desc[UR4][R16.64] ;  /* 0x00000004100a8981 */ /* 0x000f68000c2e1900 */
[----:B------:R-:W3:Y:S04]  /*0270*/  @!P0 LDG.E.EL R11, desc[UR4][R16.64] ;  /* 0x00000004100b8981 */ /* 0x000ee8000c2e1900 */
[----:B------:R-:W3:Y:S01]  /*0280*/  @!P0 LDG.E.EL R8, desc[UR4][R18.64] ;  /* 0x0000000412088981 */ /* 0x000ee2000c2e1900 */
[----:B0-----:R-:W-:Y:S01]  /*0290*/  MOV R14, 0x3e800000 ;  /* 0x3e800000000e7802 */ /* 0x001fe20000000f00 */
[----:B--2---:R-:W-:Y:S01]  /*02a0*/  FADD R4, R4, 9.9999997473787516356e-06 ;  /* 0x3727c5ac04047421 */ /* 0x004fe20000000000 */
[----:B------:R-:W-:-:S03]  /*02b0*/  FADD R5, R5, 9.9999997473787516356e-06 ;  /* 0x3727c5ac05057421 */ /* 0x000fc60000000000 */
[----:B-1----:R-:W0:Y:S08]  /*02c0*/  MUFU.SQRT R12, R4 ;  /* 0x00000004000c7308 */ /* 0x002e300000002000 */
[----:B------:R1:W2:Y:S01]  /*02d0*/  MUFU.SQRT R13, R5 ;  /* 0x00000005000d7308 */ /* 0x0002a20000002000 */
[C---:B0-----:R-:W-:Y:S02]  /*02e0*/  FSETP.GT.AND P1, PT, R12.reuse, 8.50705917302346158658e+37, PT ;  /* 0x7e8000000c00780b */ /* 0x041fe40003f24000 */
[----:B------:R-:W-:Y:S01]  /*02f0*/  FSETP.GEU.AND P3, PT, R12, 1.175494350822287508e-38, PT ;  /* 0x008000000c00780b */ /* 0x000fe20003f6e000 */
[----:B-1----:R-:W0:Y:S01]  /*0300*/  LDC.64 R4, c[0x0][0x238] ;  /* 0x00008e00ff047b82 */ /* 0x002e220000000a00 */
[----:B--2---:R-:W-:-:S02]  /*0310*/  FSETP.GT.AND P2, PT, R13, 8.50705917302346158658e+37, PT ;  /* 0x7e8000000d00780b */ /* 0x004fc40003f44000 */
[----:B------:R-:W-:-:S07]  /*0320*/  FSETP.GEU.AND P4, PT, R13, 1.175494350822287508e-38, PT ;  /* 0x008000000d00780b */ /* 0x000fce0003f8e000 */
[----:B------:R-:W-:-:S04]  /*0330*/  @P1 FMUL R12, R12, 0.25 ;  /* 0x3e8000000c0c1820 */ /* 0x000fc80000400000 */
[----:B------:R-:W-:Y:S01]  /*0340*/  @!P3 FMUL R12, R12, 16777216 ;  /* 0x4b8000000c0cb820 */ /* 0x000fe20000400000 */
[----:B------:R-:W-:-:S04]  /*0350*/  @P2 FMUL R13, R13, 0.25 ;  /* 0x3e8000000d0d2820 */ /* 0x000fc80000400000 */
[----:B------:R-:W-:Y:S01]  /*0360*/  @!P4 FMUL R13, R13, 16777216 ;  /* 0x4b8000000d0dc820 */ /* 0x000fe20000400000 */
[----:B------:R-:W1:Y:S01]  /*0370*/  MUFU.RCP R12, R12 ;  /* 0x0000000c000c7308 */ /* 0x000e620000001000 */
[----:B------:R-:W-:-:S07]  /*0380*/  FSEL R15, R14, 1, P1 ;  /* 0x3f8000000e0f7808 */ /* 0x000fce0000800000 */
[----:B------:R-:W2:Y:S01]  /*0390*/  MUFU.RCP R13, R13 ;  /* 0x0000000d000d7308 */ /* 0x000ea20000001000 */
[----:B------:R-:W-:Y:S01]  /*03a0*/  FSEL R14, R14, 1, P2 ;  /* 0x3f8000000e0e7808 */ /* 0x000fe20001000000 */
[----:B------:R-:W-:-:S04]  /*03b0*/  @!P3 FMUL R15, R15, 16777216 ;  /* 0x4b8000000f0fb820 */ /* 0x000fc80000400000 */
[----:B------:R-:W-:Y:S01]  /*03c0*/  @!P4 FMUL R14, R14, 16777216 ;  /* 0x4b8000000e0ec820 */ /* 0x000fe20000400000 */
[----:B----4-:R-:W-:Y:S01]  /*03d0*/  FADD R2, -R7, R2 ;  /* 0x0000000207027221 */ /* 0x010fe20000000100 */
[----:B---3--:R-:W-:Y:S01]  /*03e0*/  FADD R3, -R6, R3 ;  /* 0x0000000306037221 */ /* 0x008fe20000000100 */
[----:B-1----:R-:W-:Y:S01]  /*03f0*/  FMUL R15, R12, R15 ;  /* 0x0000000f0c0f7220 */ /* 0x002fe20000400000 */
[----:B--2---:R-:W-:-:S03]  /*0400*/  FMUL R14, R13, R14 ;  /* 0x0000000e0d0e7220 */ /* 0x004fc60000400000 */
[----:B------:R-:W-:Y:S01]  /*0410*/  FMUL R2, R2, R15 ;  /* 0x0000000f02027220 */ /* 0x000fe20000400000 */
[----:B------:R-:W-:-:S03]  /*0420*/  FMUL R3, R3, R14 ;  /* 0x0000000e03037220 */ /* 0x000fc60000400000 */
[----:B-----5:R-:W-:Y:S01]  /*0430*/  FFMA R2, R2, R10, R9 ;  /* 0x0000000a02027223 */ /* 0x020fe20000000009 */
[----:B------:R-:W-:-:S04]  /*0440*/  FFMA R3, R3, R11, R8 ;  /* 0x0000000b03037223 */ /* 0x000fc80000000008 */
[----:B------:R-:W-:Y:S02]  /*0450*/  FSETP.GEU.AND P1, PT, R2, RZ, PT ;  /* 0x000000ff0200720b */ /* 0x000fe40003f2e000 */
[C---:B------:R-:W-:Y:S01]  /*0460*/  FSETP.GEU.AND P2, PT, R3.reuse, RZ, PT ;  /* 0x000000ff0300720b */ /* 0x040fe20003f4e000 */
[----:B0-----:R-:W-:Y:S01]  /*0470*/  IMAD.WIDE R4, R0, 0x4, R4 ;  /* 0x0000000400047825 */ /* 0x001fe200078e0204 */
[----:B------:R-:W-:Y:S02]  /*0480*/  FSEL R2, R2, RZ, P1 ;  /* 0x000000ff02027208 */ /* 0x000fe40000800000 */
[----:B------:R-:W-:Y:S01]  /*0490*/  FSEL R3, R3, RZ, P2 ;  /* 0x000000ff03037208 */ /* 0x000fe20001000000 */
[----:B------:R-:W-:Y:S08]  /*04a0*/  @P0 EXIT ;  /* 0x000000000000094d */ /* 0x000ff00003800000 */
[----:B------:R-:W-:Y:S01]  /*04b0*/  STG.E.64 desc[UR4][R4.64], R2 ;  /* 0x0000000204007986 */ /* 0x000fe2000c101b04 */
[----:B------:R-:W-:Y:S05]  /*04c0*/  EXIT ;  /* 0x000000000000794d */ /* 0x000fea0003800000 */
.L_x_0:
[----:B------:R-:W-:-:S00]  /*04d0*/  BRA `(.L_x_0) ;  /* 0xfffffffc00fc7947 */ /* 0x000fc0000383ffff */
[----:B------:R-:W-:-:S00]  /*04e0*/  NOP ;  /* 0x0000000000007918 */ /* 0x000fc00000000000 */
        /* <DEDUP_REMOVED lines=9> */
.L_x_1:


//--------------------- .nv.global.init           --------------------------
	.section	.nv.global.init,"aw",@progbits
.nv.global.init:
	.type		_$_str,@object
	.size		_$_str,(_$_str_$_2 - _$_str)
_$_str:
        /*0000*/ 	.byte	0x5f, 0x5f, 0x43, 0x55, 0x44, 0x41, 0x5f, 0x46, 0x54, 0x5a, 0x00
	.type		_$_str_$_2,@object
	.size		_$_str_$_2,(.L_1 - _$_str_$_2)
_$_str_$_2:
        /*000b*/ 	.byte	0x5f, 0x5f, 0x43, 0x55, 0x44, 0x41, 0x5f, 0x50, 0x52, 0x45, 0x43, 0x5f, 0x53, 0x51, 0x52, 0x54
        /*001b*/ 	.byte	0x00
.L_1:


//--------------------- .nv.constant0.triton_poi_fused__native_batch_norm_legit_no_training_relu_98 --------------------------
	.section	.nv.constant0.triton_poi_fused__native_batch_norm_legit_no_training_relu_98,"a",@progbits
	.sectionflags	@""
	.align	4
.nv.constant0.triton_poi_fused__native_batch_norm_legit_no_training_relu_98:
	.zero		580
